//
// Generated by NVIDIA NVVM Compiler
//
// Compiler Build ID: CL-36424714
// Cuda compilation tools, release 13.0, V13.0.88
// Based on NVVM 20.0.0
//

.version 9.0
.target sm_100
.address_size 64

	// .globl	_Z9hello_gpuv
.extern .func  (.param .b32 func_retval0) vprintf
(
	.param .b64 vprintf_param_0,
	.param .b64 vprintf_param_1
)
;
.global .align 1 .b8 $str[29] = {72, 101, 108, 108, 111, 32, 87, 111, 114, 108, 100, 32, 102, 114, 111, 109, 32, 37, 117, 32, 111, 110, 32, 71, 80, 85, 33, 10};

.visible .entry _Z9hello_gpuv()
{
	.local .align 8 .b8 	__local_depot0[8];
	.reg .b64 	%SP;
	.reg .b64 	%SPL;
	.reg .b32 	%r<4>;
	.reg .b64 	%rd<5>;

	mov.u64 	%SPL, __local_depot0;
	cvta.local.u64 	%SP, %SPL;
	add.u64 	%rd1, %SP, 0;
	add.u64 	%rd2, %SPL, 0;
	mov.u32 	%r1, %tid.x;
	st.local.u32 	[%rd2], %r1;
	mov.u64 	%rd3, $str;
	cvta.global.u64 	%rd4, %rd3;
	{ // callseq 0, 0
	.param .b64 param0;
	st.param.b64 	[param0], %rd4;
	.param .b64 param1;
	st.param.b64 	[param1], %rd1;
	.param .b32 retval0;
	call.uni (retval0), 
	vprintf, 
	(
	param0, 
	param1
	);
	ld.param.b32 	%r2, [retval0];
	} // callseq 0
	ret;

}


// ===== COMPILED SASS (sm_100) =====

	.target	sm_100

	.elftype	@"ET_EXEC"


//--------------------- .note.nv.tkinfo           --------------------------
	.section	.note.nv.tkinfo,"",@"SHT_NOTE"
	.sectionflags	@"SHF_NOTE_NV_TKINFO"
	.tkinfo
        /*0018*/ 	.word	0x00000002
        /*0030*/ 	.string	""
        /*0030*/ 	.string	"ptxas"
        /*0030*/ 	.string	"Cuda compilation tools, release 13.0, V13.0.88"
        /*0030*/ 	.string	"Build cuda_13.0.r13.0/compiler.36424714_0"
        /*0030*/ 	.string	"-arch sm_100 -m 64 "



//--------------------- .note.nv.cuinfo           --------------------------
	.section	.note.nv.cuinfo,"",@"SHT_NOTE"
	.sectionflags	@"SHF_NOTE_NV_CUINFO"
        /*0018*/ 	.short	0x0002
        /*001a*/ 	.short	0x0064
        /*001c*/ 	.short	0x0082
	.zero		2


//--------------------- .nv.info                  --------------------------
	.section	.nv.info,"",@"SHT_CUDA_INFO"
	.align	4


	//----- nvinfo : EIATTR_REGCOUNT
	.align		4
        /*0000*/ 	.byte	0x04, 0x2f
        /*0002*/ 	.short	(.L_2 - .L_1)
	.align		4
.L_1:
        /*0004*/ 	.word	index@(_Z9hello_gpuv)
        /*0008*/ 	.word	0x00000018


	//----- nvinfo : EIATTR_FRAME_SIZE
	.align		4
.L_2:
        /*000c*/ 	.byte	0x04, 0x11
        /*000e*/ 	.short	(.L_4 - .L_3)
	.align		4
.L_3:
        /*0010*/ 	.word	index@(_Z9hello_gpuv)
        /*0014*/ 	.word	0x00000008


	//----- nvinfo : EIATTR_MIN_STACK_SIZE
	.align		4
.L_4:
        /*0018*/ 	.byte	0x04, 0x12
        /*001a*/ 	.short	(.L_6 - .L_5)
	.align		4
.L_5:
        /*001c*/ 	.word	index@(_Z9hello_gpuv)
        /*0020*/ 	.word	0x00000008
.L_6:


//--------------------- .nv.compat                --------------------------
	.section	.nv.compat,"",@"SHT_CUDA_COMPAT_INFO"
	.align	4
        /*0000*/ 	.byte	0x02, 0x09, 0x00, 0x00, 0x02, 0x02, 0x01, 0x00, 0x02, 0x05, 0x05, 0x00, 0x03, 0x07, 0x01, 0x01
        /*0010*/ 	.byte	0x02, 0x03, 0x00, 0x00, 0x02, 0x06, 0x01, 0x00, 0x04, 0x0b, 0x08, 0x00, 0x09, 0x00, 0x00, 0x00
        /*0020*/ 	.byte	0x00, 0x00, 0x00, 0x00


//--------------------- .nv.info._Z9hello_gpuv    --------------------------
	.section	.nv.info._Z9hello_gpuv,"",@"SHT_CUDA_INFO"
	.sectionflags	@""
	.align	4


	//----- nvinfo : EIATTR_CUDA_API_VERSION
	.align		4
        /*0000*/ 	.byte	0x04, 0x37
        /*0002*/ 	.short	(.L_8 - .L_7)
.L_7:
        /*0004*/ 	.word	0x00000082


	//----- nvinfo : EIATTR_SPARSE_MMA_MASK
	.align		4
.L_8:
        /*0008*/ 	.byte	0x03, 0x50
        /*000a*/ 	.short	0x0000


	//----- nvinfo : EIATTR_MAXREG_COUNT
	.align		4
        /*000c*/ 	.byte	0x03, 0x1b
        /*000e*/ 	.short	0x00ff


	//----- nvinfo : EIATTR_EXTERNS
	.align		4
        /*0010*/ 	.byte	0x04, 0x0f
        /*0012*/ 	.short	(.L_10 - .L_9)


	//   ....[0]....
	.align		4
.L_9:
        /*0014*/ 	.word	index@(vprintf)


	//----- nvinfo : EIATTR_MERCURY_ISA_VERSION
	.align		4
.L_10:
        /*0018*/ 	.byte	0x03, 0x5f
        /*001a*/ 	.short	0x0101


	//----- nvinfo : EIATTR_VRC_CTA_INIT_COUNT
	.align		4
        /*001c*/ 	.byte	0x02, 0x4a
	.zero		1
	.zero		1


	//----- nvinfo : EIATTR_SYSCALL_OFFSETS
	.align		4
        /*0020*/ 	.byte	0x04, 0x46
        /*0022*/ 	.short	(.L_12 - .L_11)


	//   ....[0]....
.L_11:
        /*0024*/ 	.word	0x000000e0


	//----- nvinfo : EIATTR_EXIT_INSTR_OFFSETS
	.align		4
.L_12:
        /*0028*/ 	.byte	0x04, 0x1c
        /*002a*/ 	.short	(.L_14 - .L_13)


	//   ....[0]....
.L_13:
        /*002c*/ 	.word	0x000000f0


	//----- nvinfo : EIATTR_SW_WAR
	.align		4
.L_14:
        /*0030*/ 	.byte	0x04, 0x36
        /*0032*/ 	.short	(.L_16 - .L_15)
.L_15:
        /*0034*/ 	.word	0x00000008
.L_16:


//--------------------- .nv.callgraph             --------------------------
	.section	.nv.callgraph,"",@"SHT_CUDA_CALLGRAPH"
	.align	4
	.sectionentsize	8
	.align		4
        /*0000*/ 	.word	0x00000000
	.align		4
        /*0004*/ 	.word	0xffffffff
	.align		4
        /*0008*/ 	.word	index@(_Z9hello_gpuv)
	.align		4
        /*000c*/ 	.word	index@(vprintf)
	.align		4
        /*0010*/ 	.word	0x00000000
	.align		4
        /*0014*/ 	.word	0xfffffffe
	.align		4
        /*0018*/ 	.word	0x00000000
	.align		4
        /*001c*/ 	.word	0xfffffffd
	.align		4
        /*0020*/ 	.word	0x00000000
	.align		4
        /*0024*/ 	.word	0xfffffffc


//--------------------- .nv.constant4             --------------------------
	.section	.nv.constant4,"a",@progbits
	.align	8
	.align		8
.nv.constant4:
        /*0000*/ 	.dword	vprintf
	.align		8
        /*0008*/ 	.dword	$str


//--------------------- .text._Z9hello_gpuv       --------------------------
	.section	.text._Z9hello_gpuv,"ax",@progbits
	.align	128
        .global         _Z9hello_gpuv
        .type           _Z9hello_gpuv,@function
        .size           _Z9hello_gpuv,(.L_x_2 - _Z9hello_gpuv)
        .other          _Z9hello_gpuv,@"STO_CUDA_ENTRY STV_DEFAULT"
_Z9hello_gpuv:
.text._Z9hello_gpuv:
[----:B------:R-:W0:Y:S01]  /*0000*/  LDC R1, c[0x0][0x37c] ;  /* 0x0000df00ff017b82 */ /* 0x000e220000000800 */
[----:B------:R-:W1:Y:S01]  /*0010*/  S2R R8, SR_TID.X ;  /* 0x0000000000087919 */ /* 0x000e620000002100 */
[----:B0-----:R-:W-:Y:S01]  /*0020*/  VIADD R1, R1, 0xfffffff8 ;  /* 0xfffffff801017836 */ /* 0x001fe20000000000 */
[----:B------:R-:W-:Y:S01]  /*0030*/  MOV R0, 0x0 ;  /* 0x0000000000007802 */ /* 0x000fe20000000f00 */
[----:B------:R-:W0:Y:S04]  /*0040*/  LDCU UR4, c[0x0][0x2f8] ;  /* 0x00005f00ff0477ac */ /* 0x000e280008000800 */
[----:B------:R2:W3:Y:S01]  /*0050*/  LDC.64 R2, c[0x4][R0] ;  /* 0x0100000000027b82 */ /* 0x0004e20000000a00 */
[----:B------:R-:W4:Y:S01]  /*0060*/  LDCU.64 UR6, c[0x4][0x8] ;  /* 0x01000100ff0677ac */ /* 0x000f220008000a00 */
[----:B------:R-:W5:Y:S01]  /*0070*/  LDCU UR5, c[0x0][0x2fc] ;  /* 0x00005f80ff0577ac */ /* 0x000f620008000800 */
[----:B0-----:R-:W-:Y:S01]  /*0080*/  IADD3 R6, P0, PT, R1, UR4, RZ ;  /* 0x0000000401067c10 */ /* 0x001fe2000ff1e0ff */
[----:B----4-:R-:W-:Y:S01]  /*0090*/  IMAD.U32 R4, RZ, RZ, UR6 ;  /* 0x00000006ff047e24 */ /* 0x010fe2000f8e00ff */
[----:B------:R-:W-:-:S03]  /*00a0*/  MOV R5, UR7 ;  /* 0x0000000700057c02 */ /* 0x000fc60008000f00 */
[----:B-----5:R-:W-:Y:S01]  /*00b0*/  IMAD.X R7, RZ, RZ, UR5, P0 ;  /* 0x00000005ff077e24 */ /* 0x020fe200080e06ff */
[----:B-1----:R2:W-:Y:S07]  /*00c0*/  STL [R1], R8 ;  /* 0x0000000801007387 */ /* 0x0025ee0000100800 */
[----:B------:R-:W-:-:S07]  /*00d0*/  LEPC R20, `(.L_x_0) ;  /* 0x000000001014794e */ /* 0x000fce0000000000 */
[----:B--23--:R-:W-:Y:S05]  /*00e0*/  CALL.ABS.NOINC R2 ;  /* 0x0000000002007343 */ /* 0x00cfea0003c00000 */
.L_x_0:
[----:B------:R-:W-:Y:S05]  /*00f0*/  EXIT ;  /* 0x000000000000794d */ /* 0x000fea0003800000 */
.L_x_1:
[----:B------:R-:W-:-:S00]  /*0100*/  BRA `(.L_x_1) ;  /* 0xfffffffc00fc7947 */ /* 0x000fc0000383ffff */
[----:B------:R-:W-:-:S00]  /*0110*/  NOP ;  /* 0x0000000000007918 */ /* 0x000fc00000000000 */
        /* <DEDUP_REMOVED lines=14> */
.L_x_2:


//--------------------- .nv.global.init           --------------------------
	.section	.nv.global.init,"aw",@progbits
.nv.global.init:
	.type		$str,@object
	.size		$str,(.L_0 - $str)
$str:
        /*0000*/ 	.byte	0x48, 0x65, 0x6c, 0x6c, 0x6f, 0x20, 0x57, 0x6f, 0x72, 0x6c, 0x64, 0x20, 0x66, 0x72, 0x6f, 0x6d
        /*0010*/ 	.byte	0x20, 0x25, 0x75, 0x20, 0x6f, 0x6e, 0x20, 0x47, 0x50, 0x55, 0x21, 0x0a, 0x00
.L_0:


//--------------------- .nv.shared.reserved.0     --------------------------
	.section	.nv.shared.reserved.0,"aw",@nobits
	.weak		__nv_reservedSMEM_offset_0_alias
	.size		__nv_reservedSMEM_offset_0_alias, 0, 64
	.other		__nv_reservedSMEM_offset_0_alias,@"STO_CUDA_RESERVED_SHARED STV_DEFAULT"
__nv_reservedSMEM_offset_0_alias:
	.zero		0
	.zero		64


//--------------------- .nv.constant0._Z9hello_gpuv --------------------------
	.section	.nv.constant0._Z9hello_gpuv,"a",@progbits
	.sectionflags	@""
	.align	4
.nv.constant0._Z9hello_gpuv:
	.zero		896


//--------------------- SYMBOLS --------------------------

	.type		.nv.reservedSmem.offset0,@object
	.size		.nv.reservedSmem.offset0,0x4
	.type		vprintf,@function
